//
// Generated by NVIDIA NVVM Compiler
//
// Compiler Build ID: CL-36424714
// Cuda compilation tools, release 13.0, V13.0.88
// Based on NVVM 20.0.0
//

.version 9.0
.target sm_100
.address_size 64

	// .globl	_Z6kernelPiS_S_

.visible .entry _Z6kernelPiS_S_(
	.param .u64 .ptr .align 1 _Z6kernelPiS_S__param_0,
	.param .u64 .ptr .align 1 _Z6kernelPiS_S__param_1,
	.param .u64 .ptr .align 1 _Z6kernelPiS_S__param_2
)
{
	.reg .pred 	%p<7>;
	.reg .b32 	%r<24>;
	.reg .b64 	%rd<11>;

	ld.param.u64 	%rd4, [_Z6kernelPiS_S__param_0];
	ld.param.u64 	%rd5, [_Z6kernelPiS_S__param_1];
	ld.param.u64 	%rd6, [_Z6kernelPiS_S__param_2];
	mov.u32 	%r10, %tid.x;
	mov.u32 	%r11, %ctaid.x;
	mov.u32 	%r1, %ntid.x;
	mad.lo.s32 	%r23, %r11, %r1, %r10;
	mov.u32 	%r12, %tid.y;
	mov.u32 	%r13, %ctaid.y;
	mov.u32 	%r14, %ntid.y;
	mad.lo.s32 	%r22, %r13, %r14, %r12;
	setp.gt.s32 	%p1, %r23, 69;
	setp.gt.u32 	%p2, %r22, 69;
	or.pred  	%p3, %p1, %p2;
	@%p3 bra 	$L__BB0_3;
	mov.u32 	%r16, %nctaid.x;
	mul.lo.s32 	%r4, %r1, %r16;
	mov.u32 	%r17, %nctaid.y;
	mul.lo.s32 	%r5, %r1, %r17;
	cvta.to.global.u64 	%rd1, %rd4;
	cvta.to.global.u64 	%rd2, %rd5;
	cvta.to.global.u64 	%rd3, %rd6;
$L__BB0_2:
	mad.lo.s32 	%r18, %r22, 70, %r23;
	mul.wide.s32 	%rd7, %r18, 4;
	add.s64 	%rd8, %rd1, %rd7;
	ld.global.u32 	%r19, [%rd8];
	add.s64 	%rd9, %rd2, %rd7;
	ld.global.u32 	%r20, [%rd9];
	add.s32 	%r21, %r20, %r19;
	add.s64 	%rd10, %rd3, %rd7;
	st.global.u32 	[%rd10], %r21;
	add.s32 	%r23, %r23, %r4;
	add.s32 	%r22, %r22, %r5;
	setp.lt.s32 	%p4, %r23, 70;
	setp.lt.u32 	%p5, %r22, 70;
	and.pred  	%p6, %p4, %p5;
	@%p6 bra 	$L__BB0_2;
$L__BB0_3:
	ret;

}


// ===== COMPILED SASS (sm_100) =====

	.target	sm_100

	.elftype	@"ET_EXEC"


//--------------------- .note.nv.tkinfo           --------------------------
	.section	.note.nv.tkinfo,"",@"SHT_NOTE"
	.sectionflags	@"SHF_NOTE_NV_TKINFO"
	.tkinfo
        /*0018*/ 	.word	0x00000002
        /*0030*/ 	.string	""
        /*0030*/ 	.string	"ptxas"
        /*0030*/ 	.string	"Cuda compilation tools, release 13.0, V13.0.88"
        /*0030*/ 	.string	"Build cuda_13.0.r13.0/compiler.36424714_0"
        /*0030*/ 	.string	"-arch sm_100 -m 64 "



//--------------------- .note.nv.cuinfo           --------------------------
	.section	.note.nv.cuinfo,"",@"SHT_NOTE"
	.sectionflags	@"SHF_NOTE_NV_CUINFO"
        /*0018*/ 	.short	0x0002
        /*001a*/ 	.short	0x0064
        /*001c*/ 	.short	0x0082
	.zero		2


//--------------------- .nv.info                  --------------------------
	.section	.nv.info,"",@"SHT_CUDA_INFO"
	.align	4


	//----- nvinfo : EIATTR_REGCOUNT
	.align		4
        /*0000*/ 	.byte	0x04, 0x2f
        /*0002*/ 	.short	(.L_1 - .L_0)
	.align		4
.L_0:
        /*0004*/ 	.word	index@(_Z6kernelPiS_S_)
        /*0008*/ 	.word	0x00000016


	//----- nvinfo : EIATTR_FRAME_SIZE
	.align		4
.L_1:
        /*000c*/ 	.byte	0x04, 0x11
        /*000e*/ 	.short	(.L_3 - .L_2)
	.align		4
.L_2:
        /*0010*/ 	.word	index@(_Z6kernelPiS_S_)
        /*0014*/ 	.word	0x00000000


	//----- nvinfo : EIATTR_MIN_STACK_SIZE
	.align		4
.L_3:
        /*0018*/ 	.byte	0x04, 0x12
        /*001a*/ 	.short	(.L_5 - .L_4)
	.align		4
.L_4:
        /*001c*/ 	.word	index@(_Z6kernelPiS_S_)
        /*0020*/ 	.word	0x00000000
.L_5:


//--------------------- .nv.compat                --------------------------
	.section	.nv.compat,"",@"SHT_CUDA_COMPAT_INFO"
	.align	4
        /*0000*/ 	.byte	0x02, 0x09, 0x00, 0x00, 0x02, 0x02, 0x01, 0x00, 0x02, 0x05, 0x05, 0x00, 0x03, 0x07, 0x01, 0x01
        /*0010*/ 	.byte	0x02, 0x03, 0x00, 0x00, 0x02, 0x06, 0x01, 0x00, 0x04, 0x0b, 0x08, 0x00, 0x09, 0x00, 0x00, 0x00
        /*0020*/ 	.byte	0x00, 0x00, 0x00, 0x00


//--------------------- .nv.info._Z6kernelPiS_S_  --------------------------
	.section	.nv.info._Z6kernelPiS_S_,"",@"SHT_CUDA_INFO"
	.sectionflags	@""
	.align	4


	//----- nvinfo : EIATTR_CUDA_API_VERSION
	.align		4
        /*0000*/ 	.byte	0x04, 0x37
        /*0002*/ 	.short	(.L_7 - .L_6)
.L_6:
        /*0004*/ 	.word	0x00000082


	//----- nvinfo : EIATTR_KPARAM_INFO
	.align		4
.L_7:
        /*0008*/ 	.byte	0x04, 0x17
        /*000a*/ 	.short	(.L_9 - .L_8)
.L_8:
        /*000c*/ 	.word	0x00000000
        /*0010*/ 	.short	0x0002
        /*0012*/ 	.short	0x0010
        /*0014*/ 	.byte	0x00, 0xf5, 0x21, 0x00


	//----- nvinfo : EIATTR_KPARAM_INFO
	.align		4
.L_9:
        /*0018*/ 	.byte	0x04, 0x17
        /*001a*/ 	.short	(.L_11 - .L_10)
.L_10:
        /*001c*/ 	.word	0x00000000
        /*0020*/ 	.short	0x0001
        /*0022*/ 	.short	0x0008
        /*0024*/ 	.byte	0x00, 0xf5, 0x21, 0x00


	//----- nvinfo : EIATTR_KPARAM_INFO
	.align		4
.L_11:
        /*0028*/ 	.byte	0x04, 0x17
        /*002a*/ 	.short	(.L_13 - .L_12)
.L_12:
        /*002c*/ 	.word	0x00000000
        /*0030*/ 	.short	0x0000
        /*0032*/ 	.short	0x0000
        /*0034*/ 	.byte	0x00, 0xf5, 0x21, 0x00


	//----- nvinfo : EIATTR_SPARSE_MMA_MASK
	.align		4
.L_13:
        /*0038*/ 	.byte	0x03, 0x50
        /*003a*/ 	.short	0x0000


	//----- nvinfo : EIATTR_MAXREG_COUNT
	.align		4
        /*003c*/ 	.byte	0x03, 0x1b
        /*003e*/ 	.short	0x00ff


	//----- nvinfo : EIATTR_MERCURY_ISA_VERSION
	.align		4
        /*0040*/ 	.byte	0x03, 0x5f
        /*0042*/ 	.short	0x0101


	//----- nvinfo : EIATTR_VRC_CTA_INIT_COUNT
	.align		4
        /*0044*/ 	.byte	0x02, 0x4a
	.zero		1
	.zero		1


	//----- nvinfo : EIATTR_EXIT_INSTR_OFFSETS
	.align		4
        /*0048*/ 	.byte	0x04, 0x1c
        /*004a*/ 	.short	(.L_15 - .L_14)


	//   ....[0]....
.L_14:
        /*004c*/ 	.word	0x000000b0


	//   ....[1]....
        /*0050*/ 	.word	0x00000220


	//----- nvinfo : EIATTR_CRS_STACK_SIZE
	.align		4
.L_15:
        /*0054*/ 	.byte	0x04, 0x1e
        /*0056*/ 	.short	(.L_17 - .L_16)
.L_16:
        /*0058*/ 	.word	0x00000000


	//----- nvinfo : EIATTR_CBANK_PARAM_SIZE
	.align		4
.L_17:
        /*005c*/ 	.byte	0x03, 0x19
        /*005e*/ 	.short	0x0018


	//----- nvinfo : EIATTR_PARAM_CBANK
	.align		4
        /*0060*/ 	.byte	0x04, 0x0a
        /*0062*/ 	.short	(.L_19 - .L_18)
	.align		4
.L_18:
        /*0064*/ 	.word	index@(.nv.constant0._Z6kernelPiS_S_)
        /*0068*/ 	.short	0x0380
        /*006a*/ 	.short	0x0018


	//----- nvinfo : EIATTR_SW_WAR
	.align		4
.L_19:
        /*006c*/ 	.byte	0x04, 0x36
        /*006e*/ 	.short	(.L_21 - .L_20)
.L_20:
        /*0070*/ 	.word	0x00000008
.L_21:


//--------------------- .nv.callgraph             --------------------------
	.section	.nv.callgraph,"",@"SHT_CUDA_CALLGRAPH"
	.align	4
	.sectionentsize	8
	.align		4
        /*0000*/ 	.word	0x00000000
	.align		4
        /*0004*/ 	.word	0xffffffff
	.align		4
        /*0008*/ 	.word	0x00000000
	.align		4
        /*000c*/ 	.word	0xfffffffe
	.align		4
        /*0010*/ 	.word	0x00000000
	.align		4
        /*0014*/ 	.word	0xfffffffd
	.align		4
        /*0018*/ 	.word	0x00000000
	.align		4
        /*001c*/ 	.word	0xfffffffc


//--------------------- .text._Z6kernelPiS_S_     --------------------------
	.section	.text._Z6kernelPiS_S_,"ax",@progbits
	.align	128
        .global         _Z6kernelPiS_S_
        .type           _Z6kernelPiS_S_,@function
        .size           _Z6kernelPiS_S_,(.L_x_2 - _Z6kernelPiS_S_)
        .other          _Z6kernelPiS_S_,@"STO_CUDA_ENTRY STV_DEFAULT"
_Z6kernelPiS_S_:
.text._Z6kernelPiS_S_:
[----:B------:R-:W-:Y:S01]  /*0000*/  LDC R1, c[0x0][0x37c] ;  /* 0x0000df00ff017b82 */ /* 0x000fe20000000800 */
[----:B------:R-:W0:Y:S07]  /*0010*/  S2R R8, SR_TID.Y ;  /* 0x0000000000087919 */ /* 0x000e2e0000002200 */
[----:B------:R-:W1:Y:S01]  /*0020*/  LDC R9, c[0x0][0x360] ;  /* 0x0000d800ff097b82 */ /* 0x000e620000000800 */
[----:B------:R-:W1:Y:S07]  /*0030*/  S2R R0, SR_TID.X ;  /* 0x0000000000007919 */ /* 0x000e6e0000002100 */
[----:B------:R-:W0:Y:S08]  /*0040*/  S2UR UR5, SR_CTAID.Y ;  /* 0x00000000000579c3 */ /* 0x000e300000002600 */
[----:B------:R-:W0:Y:S08]  /*0050*/  LDC R3, c[0x0][0x364] ;  /* 0x0000d900ff037b82 */ /* 0x000e300000000800 */
[----:B------:R-:W1:Y:S01]  /*0060*/  S2UR UR4, SR_CTAID.X ;  /* 0x00000000000479c3 */ /* 0x000e620000002500 */
[----:B0-----:R-:W-:-:S05]  /*0070*/  IMAD R8, R3, UR5, R8 ;  /* 0x0000000503087c24 */ /* 0x001fca000f8e0208 */
[----:B------:R-:W-:Y:S01]  /*0080*/  ISETP.GT.U32.AND P0, PT, R8, 0x45, PT ;  /* 0x000000450800780c */ /* 0x000fe20003f04070 */
[----:B-1----:R-:W-:-:S05]  /*0090*/  IMAD R0, R9, UR4, R0 ;  /* 0x0000000409007c24 */ /* 0x002fca000f8e0200 */
[----:B------:R-:W-:-:S13]  /*00a0*/  ISETP.GT.OR P0, PT, R0, 0x45, P0 ;  /* 0x000000450000780c */ /* 0x000fda0000704670 */
[----:B------:R-:W-:Y:S05]  /*00b0*/  @P0 EXIT ;  /* 0x000000000000094d */ /* 0x000fea0003800000 */
[----:B------:R-:W0:Y:S01]  /*00c0*/  LDC.64 R2, c[0x0][0x390] ;  /* 0x0000e400ff027b82 */ /* 0x000e220000000a00 */
[----:B------:R-:W1:Y:S01]  /*00d0*/  LDCU UR4, c[0x0][0x370] ;  /* 0x00006e00ff0477ac */ /* 0x000e620008000800 */
[----:B------:R-:W-:Y:S01]  /*00e0*/  MOV R15, R8 ;  /* 0x00000008000f7202 */ /* 0x000fe20000000f00 */
[----:B------:R-:W2:Y:S05]  /*00f0*/  LDCU UR5, c[0x0][0x374] ;  /* 0x00006e80ff0577ac */ /* 0x000eaa0008000800 */
[----:B------:R-:W3:Y:S01]  /*0100*/  LDC.64 R4, c[0x0][0x380] ;  /* 0x0000e000ff047b82 */ /* 0x000ee20000000a00 */
[----:B------:R-:W4:Y:S07]  /*0110*/  LDCU.64 UR6, c[0x0][0x358] ;  /* 0x00006b00ff0677ac */ /* 0x000f2e0008000a00 */
[----:B------:R-:W0:Y:S01]  /*0120*/  LDC.64 R6, c[0x0][0x388] ;  /* 0x0000e200ff067b82 */ /* 0x000e220000000a00 */
[----:B-1----:R-:W-:-:S02]  /*0130*/  IMAD R17, R9, UR4, RZ ;  /* 0x0000000409117c24 */ /* 0x002fc4000f8e02ff */
[----:B--2---:R-:W-:-:S07]  /*0140*/  IMAD R14, R9, UR5, RZ ;  /* 0x00000005090e7c24 */ /* 0x004fce000f8e02ff */
.L_x_0:
[----:B-1----:R-:W-:-:S04]  /*0150*/  IMAD R13, R15, 0x46, R0 ;  /* 0x000000460f0d7824 */ /* 0x002fc800078e0200 */
[----:B---3--:R-:W-:-:S04]  /*0160*/  IMAD.WIDE R8, R13, 0x4, R4 ;  /* 0x000000040d087825 */ /* 0x008fc800078e0204 */
[C---:B0-----:R-:W-:Y:S02]  /*0170*/  IMAD.WIDE R10, R13.reuse, 0x4, R6 ;  /* 0x000000040d0a7825 */ /* 0x041fe400078e0206 */
[----:B----4-:R-:W2:Y:S04]  /*0180*/  LDG.E R8, desc[UR6][R8.64] ;  /* 0x0000000608087981 */ /* 0x010ea8000c1e1900 */
[----:B------:R-:W2:Y:S01]  /*0190*/  LDG.E R11, desc[UR6][R10.64] ;  /* 0x000000060a0b7981 */ /* 0x000ea2000c1e1900 */
[----:B------:R-:W-:Y:S01]  /*01a0*/  IMAD.WIDE R12, R13, 0x4, R2 ;  /* 0x000000040d0c7825 */ /* 0x000fe200078e0202 */
[----:B------:R-:W-:Y:S02]  /*01b0*/  IADD3 R15, PT, PT, R14, R15, RZ ;  /* 0x0000000f0e0f7210 */ /* 0x000fe40007ffe0ff */
[----:B------:R-:W-:-:S02]  /*01c0*/  IADD3 R0, PT, PT, R17, R0, RZ ;  /* 0x0000000011007210 */ /* 0x000fc40007ffe0ff */
[----:B------:R-:W-:Y:S02]  /*01d0*/  ISETP.GE.U32.AND P0, PT, R15, 0x46, PT ;  /* 0x000000460f00780c */ /* 0x000fe40003f06070 */
[----:B------:R-:W-:Y:S02]  /*01e0*/  ISETP.LT.AND P1, PT, R0, 0x46, PT ;  /* 0x000000460000780c */ /* 0x000fe40003f21270 */
[----:B--2---:R-:W-:-:S05]  /*01f0*/  IADD3 R19, PT, PT, R8, R11, RZ ;  /* 0x0000000b08137210 */ /* 0x004fca0007ffe0ff */
[----:B------:R1:W-:Y:S06]  /*0200*/  STG.E desc[UR6][R12.64], R19 ;  /* 0x000000130c007986 */ /* 0x0003ec000c101906 */
[----:B------:R-:W-:Y:S05]  /*0210*/  @!P0 BRA P1, `(.L_x_0) ;  /* 0xfffffffc00cc8947 */ /* 0x000fea000083ffff */
[----:B------:R-:W-:Y:S05]  /*0220*/  EXIT ;  /* 0x000000000000794d */ /* 0x000fea0003800000 */
.L_x_1:
[----:B------:R-:W-:-:S00]  /*0230*/  BRA `(.L_x_1) ;  /* 0xfffffffc00fc7947 */ /* 0x000fc0000383ffff */
[----:B------:R-:W-:-:S00]  /*0240*/  NOP ;  /* 0x0000000000007918 */ /* 0x000fc00000000000 */
        /* <DEDUP_REMOVED lines=11> */
.L_x_2:


//--------------------- .nv.shared.reserved.0     --------------------------
	.section	.nv.shared.reserved.0,"aw",@nobits
	.weak		__nv_reservedSMEM_offset_0_alias
	.size		__nv_reservedSMEM_offset_0_alias, 0, 64
	.other		__nv_reservedSMEM_offset_0_alias,@"STO_CUDA_RESERVED_SHARED STV_DEFAULT"
__nv_reservedSMEM_offset_0_alias:
	.zero		0
	.zero		64


//--------------------- .nv.constant0._Z6kernelPiS_S_ --------------------------
	.section	.nv.constant0._Z6kernelPiS_S_,"a",@progbits
	.sectionflags	@""
	.align	4
.nv.constant0._Z6kernelPiS_S_:
	.zero		920


//--------------------- SYMBOLS --------------------------

	.type		.nv.reservedSmem.offset0,@object
	.size		.nv.reservedSmem.offset0,0x4
